	.headerflags	@"EF_CUDA_TEXMODE_UNIFIED EF_CUDA_64BIT_ADDRESS EF_CUDA_ACCELERATORS EF_CUDA_SM90 EF_CUDA_VIRTUAL_SM(EF_CUDA_SM90)"
	.elftype	@"ET_EXEC"


//--------------------- .nv.info                  --------------------------
	.section	.nv.info,"",@"SHT_CUDA_INFO"
	.align	4


	//----- nvinfo : EIATTR_REGCOUNT
	.align		4
        /*0000*/ 	.byte	0x04, 0x2f
        /*0002*/ 	.short	(.L_3 - .L_2)
	.align		4
.L_2:
        /*0004*/ 	.word	index@(triton_poi_fused__native_batch_norm_legit_no_training_cat_relu_4)
        /*0008*/ 	.word	0x00000020


	//----- nvinfo : EIATTR_MIN_STACK_SIZE
	.align		4
.L_3:
        /*000c*/ 	.byte	0x04, 0x12
        /*000e*/ 	.short	(.L_5 - .L_4)
	.align		4
.L_4:
        /*0010*/ 	.word	index@(triton_poi_fused__native_batch_norm_legit_no_training_cat_relu_4)
        /*0014*/ 	.word	0x00000000


	//----- nvinfo : EIATTR_FRAME_SIZE
	.align		4
.L_5:
        /*0018*/ 	.byte	0x04, 0x11
        /*001a*/ 	.short	(.L_7 - .L_6)
	.align		4
.L_6:
        /*001c*/ 	.word	index@(triton_poi_fused__native_batch_norm_legit_no_training_cat_relu_4)
        /*0020*/ 	.word	0x00000000


	//----- nvinfo : EIATTR_MIN_STACK_SIZE
	.align		4
.L_7:
        /*0024*/ 	.byte	0x04, 0x12
        /*0026*/ 	.short	(.L_9 - .L_8)
	.align		4
.L_8:
        /*0028*/ 	.word	index@(triton_poi_fused__native_batch_norm_legit_no_training_cat_relu_4)
        /*002c*/ 	.word	0x00000000
.L_9:


//--------------------- .nv.info.triton_poi_fused__native_batch_norm_legit_no_training_cat_relu_4 --------------------------
	.section	.nv.info.triton_poi_fused__native_batch_norm_legit_no_training_cat_relu_4,"",@"SHT_CUDA_INFO"
	.sectionflags	@""
	.align	4


	//----- nvinfo : EIATTR_CUDA_API_VERSION
	.align		4
        /*0000*/ 	.byte	0x04, 0x37
        /*0002*/ 	.short	(.L_11 - .L_10)
.L_10:
        /*0004*/ 	.word	0x0000007c


	//----- nvinfo : EIATTR_KPARAM_INFO
	.align		4
.L_11:
        /*0008*/ 	.byte	0x04, 0x17
        /*000a*/ 	.short	(.L_13 - .L_12)
.L_12:
        /*000c*/ 	.word	0x00000000
        /*0010*/ 	.short	0x0008
        /*0012*/ 	.short	0x0040
        /*0014*/ 	.byte	0x00, 0xf0, 0x11, 0x00


	//----- nvinfo : EIATTR_KPARAM_INFO
	.align		4
.L_13:
        /*0018*/ 	.byte	0x04, 0x17
        /*001a*/ 	.short	(.L_15 - .L_14)
.L_14:
        /*001c*/ 	.word	0x00000000
        /*0020*/ 	.short	0x0007
        /*0022*/ 	.short	0x0038
        /*0024*/ 	.byte	0x00, 0xf4, 0x21, 0x00


	//----- nvinfo : EIATTR_KPARAM_INFO
	.align		4
.L_15:
        /*0028*/ 	.byte	0x04, 0x17
        /*002a*/ 	.short	(.L_17 - .L_16)
.L_16:
        /*002c*/ 	.word	0x00000000
        /*0030*/ 	.short	0x0006
        /*0032*/ 	.short	0x0030
        /*0034*/ 	.byte	0x00, 0xf4, 0x21, 0x00


	//----- nvinfo : EIATTR_KPARAM_INFO
	.align		4
.L_17:
        /*0038*/ 	.byte	0x04, 0x17
        /*003a*/ 	.short	(.L_19 - .L_18)
.L_18:
        /*003c*/ 	.word	0x00000000
        /*0040*/ 	.short	0x0005
        /*0042*/ 	.short	0x0028
        /*0044*/ 	.byte	0x00, 0xf4, 0x21, 0x00


	//----- nvinfo : EIATTR_KPARAM_INFO
	.align		4
.L_19:
        /*0048*/ 	.byte	0x04, 0x17
        /*004a*/ 	.short	(.L_21 - .L_20)
.L_20:
        /*004c*/ 	.word	0x00000000
        /*0050*/ 	.short	0x0004
        /*0052*/ 	.short	0x0020
        /*0054*/ 	.byte	0x00, 0xf4, 0x21, 0x00


	//----- nvinfo : EIATTR_KPARAM_INFO
	.align		4
.L_21:
        /*0058*/ 	.byte	0x04, 0x17
        /*005a*/ 	.short	(.L_23 - .L_22)
.L_22:
        /*005c*/ 	.word	0x00000000
        /*0060*/ 	.short	0x0003
        /*0062*/ 	.short	0x0018
        /*0064*/ 	.byte	0x00, 0xf4, 0x21, 0x00


	//----- nvinfo : EIATTR_KPARAM_INFO
	.align		4
.L_23:
        /*0068*/ 	.byte	0x04, 0x17
        /*006a*/ 	.short	(.L_25 - .L_24)
.L_24:
        /*006c*/ 	.word	0x00000000
        /*0070*/ 	.short	0x0002
        /*0072*/ 	.short	0x0010
        /*0074*/ 	.byte	0x00, 0xf4, 0x21, 0x00


	//----- nvinfo : EIATTR_KPARAM_INFO
	.align		4
.L_25:
        /*0078*/ 	.byte	0x04, 0x17
        /*007a*/ 	.short	(.L_27 - .L_26)
.L_26:
        /*007c*/ 	.word	0x00000000
        /*0080*/ 	.short	0x0001
        /*0082*/ 	.short	0x0008
        /*0084*/ 	.byte	0x00, 0xf4, 0x21, 0x00


	//----- nvinfo : EIATTR_KPARAM_INFO
	.align		4
.L_27:
        /*0088*/ 	.byte	0x04, 0x17
        /*008a*/ 	.short	(.L_29 - .L_28)
.L_28:
        /*008c*/ 	.word	0x00000000
        /*0090*/ 	.short	0x0000
        /*0092*/ 	.short	0x0000
        /*0094*/ 	.byte	0x00, 0xf4, 0x21, 0x00


	//----- nvinfo : EIATTR_SPARSE_MMA_MASK
	.align		4
.L_29:
        /*0098*/ 	.byte	0x03, 0x50
        /*009a*/ 	.short	0x0000


	//----- nvinfo : EIATTR_MAXREG_COUNT
	.align		4
        /*009c*/ 	.byte	0x03, 0x1b
        /*009e*/ 	.short	0x00ff


	//----- nvinfo : EIATTR_EXIT_INSTR_OFFSETS
	.align		4
        /*00a0*/ 	.byte	0x04, 0x1c
        /*00a2*/ 	.short	(.L_31 - .L_30)


	//   ....[0]....
.L_30:
        /*00a4*/ 	.word	0x00000990


	//   ....[1]....
        /*00a8*/ 	.word	0x000009b0


	//----- nvinfo : EIATTR_REQNTID
	.align		4
.L_31:
        /*00ac*/ 	.byte	0x04, 0x10
        /*00ae*/ 	.short	(.L_33 - .L_32)
.L_32:
        /*00b0*/ 	.word	0x00000080
        /*00b4*/ 	.word	0x00000001
        /*00b8*/ 	.word	0x00000001


	//----- nvinfo : EIATTR_CBANK_PARAM_SIZE
	.align		4
.L_33:
        /*00bc*/ 	.byte	0x03, 0x19
        /*00be*/ 	.short	0x0044


	//----- nvinfo : EIATTR_PARAM_CBANK
	.align		4
        /*00c0*/ 	.byte	0x04, 0x0a
        /*00c2*/ 	.short	(.L_35 - .L_34)
	.align		4
.L_34:
        /*00c4*/ 	.word	index@(.nv.constant0.triton_poi_fused__native_batch_norm_legit_no_training_cat_relu_4)
        /*00c8*/ 	.short	0x0210
        /*00ca*/ 	.short	0x0044


	//----- nvinfo : EIATTR_SW_WAR
	.align		4
.L_35:
        /*00cc*/ 	.byte	0x04, 0x36
        /*00ce*/ 	.short	(.L_37 - .L_36)
.L_36:
        /*00d0*/ 	.word	0x00000008
.L_37:


//--------------------- .nv.callgraph             --------------------------
	.section	.nv.callgraph,"",@"SHT_CUDA_CALLGRAPH"
	.align	4
	.sectionentsize	8
	.align		4
        /*0000*/ 	.word	0x00000000
	.align		4
        /*0004*/ 	.word	0xffffffff
	.align		4
        /*0008*/ 	.word	0x00000000
	.align		4
        /*000c*/ 	.word	0xfffffffe
	.align		4
        /*0010*/ 	.word	0x00000000
	.align		4
        /*0014*/ 	.word	0xfffffffd
	.align		4
        /*0018*/ 	.word	0x00000000
	.align		4
        /*001c*/ 	.word	0xfffffffc


//--------------------- .nv.constant4             --------------------------
	.section	.nv.constant4,"a",@progbits
	.align	8
	.align		8
.nv.constant4:
        /*0000*/ 	.dword	_$_str
	.align		8
        /*0008*/ 	.dword	_$_str_$_2


//--------------------- .text.triton_poi_fused__native_batch_norm_legit_no_training_cat_relu_4 --------------------------
	.section	.text.triton_poi_fused__native_batch_norm_legit_no_training_cat_relu_4,"ax",@progbits
	.align	128
        .global         triton_poi_fused__native_batch_norm_legit_no_training_cat_relu_4
        .type           triton_poi_fused__native_batch_norm_legit_no_training_cat_relu_4,@function
        .size           triton_poi_fused__native_batch_norm_legit_no_training_cat_relu_4,(.L_x_1 - triton_poi_fused__native_batch_norm_legit_no_training_cat_relu_4)
        .other          triton_poi_fused__native_batch_norm_legit_no_training_cat_relu_4,@"STO_CUDA_ENTRY STV_DEFAULT"
triton_poi_fused__native_batch_norm_legit_no_training_cat_relu_4:
.text.triton_poi_fused__native_batch_norm_legit_no_training_cat_relu_4:
[----:B------:R-:W0:Y:S01]  /*0000*/  LDC R1, c[0x0][0x28] ;  /* 0x00000a00ff017b82 */ /* 0x000e220000000800 */
[----:B------:R-:W1:Y:S07]  /*0010*/  S2R R0, SR_TID.X ;  /* 0x0000000000007919 */ /* 0x000e6e0000002100 */
[----:B------:R-:W2:Y:S01]  /*0020*/  LDC.64 R6, c[0x0][0x228] ;  /* 0x00008a00ff067b82 */ /* 0x000ea20000000a00 */
[----:B------:R-:W-:Y:S01]  /*0030*/  IMAD.MOV.U32 R4, RZ, RZ, RZ ;  /* 0x000000ffff047224 */ /* 0x000fe200078e00ff */
[----:B------:R-:W-:Y:S01]  /*0040*/  ULDC.64 UR4, c[0x0][0x208] ;  /* 0x0000820000047ab9 */ /* 0x000fe20000000a00 */
[----:B------:R-:W3:Y:S01]  /*0050*/  S2R R5, SR_CTAID.X ;  /* 0x0000000000057919 */ /* 0x000ee20000002500 */
[----:B------:R-:W-:Y:S01]  /*0060*/  IMAD.MOV.U32 R8, RZ, RZ, RZ ;  /* 0x000000ffff087224 */ /* 0x000fe200078e00ff */
[----:B------:R-:W-:-:S03]  /*0070*/  ULDC.64 UR6, c[0x0][0x218] ;  /* 0x0000860000067ab9 */ /* 0x000fc60000000a00 */
[----:B------:R-:W4:Y:S08]  /*0080*/  LDC.64 R12, c[0x0][0x220] ;  /* 0x00008800ff0c7b82 */ /* 0x000f300000000a00 */
[----:B------:R-:W5:Y:S01]  /*0090*/  LDC.64 R28, c[0x0][0x210] ;  /* 0x00008400ff1c7b82 */ /* 0x000f620000000a00 */
[----:B------:R-:W-:-:S07]  /*00a0*/  IMAD.MOV.U32 R21, RZ, RZ, RZ ;  /* 0x000000ffff157224 */ /* 0x000fce00078e00ff */
[----:B------:R-:W4:Y:S01]  /*00b0*/  LDC.64 R26, c[0x0][0x238] ;  /* 0x00008e00ff1a7b82 */ /* 0x000f220000000a00 */
[----:B-1----:R-:W-:-:S05]  /*00c0*/  IMAD.SHL.U32 R0, R0, 0x4, RZ ;  /* 0x0000000400007824 */ /* 0x002fca00078e00ff */
[----:B------:R-:W-:-:S05]  /*00d0*/  LOP3.LUT R0, R0, 0x1fc, RZ, 0xc0, !PT ;  /* 0x000001fc00007812 */ /* 0x000fca00078ec0ff */
[----:B---3--:R-:W-:-:S05]  /*00e0*/  IMAD R5, R5, 0x200, R0 ;  /* 0x0000020005057824 */ /* 0x008fca00078e0200 */
[----:B------:R-:W-:Y:S02]  /*00f0*/  SHF.R.S32.HI R0, RZ, 0x1f, R5 ;  /* 0x0000001fff007819 */ /* 0x000fe40000011405 */
[----:B------:R-:W-:Y:S02]  /*0100*/  ISETP.GE.AND P0, PT, R5, 0x9a00, PT ;  /* 0x00009a000500780c */ /* 0x000fe40003f06270 */
[----:B------:R-:W-:-:S04]  /*0110*/  LEA.HI R0, R0, R5, RZ, 0x6 ;  /* 0x0000000500007211 */ /* 0x000fc800078f30ff */
[----:B------:R-:W-:-:S05]  /*0120*/  SHF.R.S32.HI R11, RZ, 0x6, R0 ;  /* 0x00000006ff0b7819 */ /* 0x000fca0000011400 */
[----:B------:R-:W-:-:S05]  /*0130*/  IMAD.HI R2, R11, 0x3531dec1, RZ ;  /* 0x3531dec10b027827 */ /* 0x000fca00078e02ff */
[----:B------:R-:W-:-:S04]  /*0140*/  SHF.R.U32.HI R3, RZ, 0x1f, R2 ;  /* 0x0000001fff037819 */ /* 0x000fc80000011602 */
[----:B------:R-:W-:-:S05]  /*0150*/  LEA.HI.SX32 R2, R2, R3, 0x1b ;  /* 0x0000000302027211 */ /* 0x000fca00078fdaff */
[----:B------:R-:W-:Y:S01]  /*0160*/  IMAD R11, R2, -0x9a, R11 ;  /* 0xffffff66020b7824 */ /* 0x000fe200078e020b */
[----:B------:R-:W-:-:S03]  /*0170*/  CS2R R2, SRZ ;  /* 0x0000000000027805 */ /* 0x000fc6000001ff00 */
[----:B--2---:R-:W-:-:S05]  /*0180*/  IMAD.WIDE R6, R11, 0x4, R6 ;  /* 0x000000040b067825 */ /* 0x004fca00078e0206 */
[----:B------:R-:W2:Y:S04]  /*0190*/  @!P0 LDG.E.EL R4, desc[UR4][R6.64] ;  /* 0x0000000406048981 */ /* 0x000ea8000c2e1900 */
[----:B------:R-:W3:Y:S04]  /*01a0*/  @!P0 LDG.E.EL R3, desc[UR4][R6.64] ;  /* 0x0000000406038981 */ /* 0x000ee8000c2e1900 */
[----:B------:R-:W5:Y:S04]  /*01b0*/  @!P0 LDG.E.EL R8, desc[UR4][R6.64] ;  /* 0x0000000406088981 */ /* 0x000f68000c2e1900 */
[----:B------:R1:W5:Y:S01]  /*01c0*/  @!P0 LDG.E.EL R2, desc[UR4][R6.64] ;  /* 0x0000000406028981 */ /* 0x000362000c2e1900 */
[----:B------:R-:W-:-:S02]  /*01d0*/  LOP3.LUT R0, R0, 0xffffffc0, RZ, 0xc0, !PT ;  /* 0xffffffc000007812 */ /* 0x000fc400078ec0ff */
[C---:B------:R-:W-:Y:S01]  /*01e0*/  SHF.L.U32 R9, R11.reuse, 0x6, RZ ;  /* 0x000000060b097819 */ /* 0x040fe200000006ff */
[----:B----4-:R-:W-:-:S05]  /*01f0*/  IMAD.WIDE R12, R11, 0x4, R12 ;  /* 0x000000040b0c7825 */ /* 0x010fca00078e020c */
[----:B------:R-:W4:Y:S01]  /*0200*/  @!P0 LDG.E.EL R21, desc[UR4][R12.64] ;  /* 0x000000040c158981 */ /* 0x000f22000c2e1900 */
[----:B0-----:R-:W-:Y:S01]  /*0210*/  IMAD.WIDE R26, R11, 0x4, R26 ;  /* 0x000000040b1a7825 */ /* 0x001fe200078e021a */
[----:B------:R-:W-:-:S03]  /*0220*/  HFMA2.MMA R23, -RZ, RZ, 0, 0 ;  /* 0x00000000ff177435 */ /* 0x000fc600000001ff */
[----:B--2---:R-:W-:-:S04]  /*0230*/  FADD R4, R4, 9.9999997473787516356e-06 ;  /* 0x3727c5ac04047421 */ /* 0x004fc80000000000 */
[----:B------:R-:W0:Y:S01]  /*0240*/  MUFU.SQRT R20, R4 ;  /* 0x0000000400147308 */ /* 0x000e220000002000 */
[----:B---3--:R-:W-:-:S07]  /*0250*/  FADD R3, R3, 9.9999997473787516356e-06 ;  /* 0x3727c5ac03037421 */ /* 0x008fce0000000000 */
[----:B------:R2:W3:Y:S01]  /*0260*/  MUFU.SQRT R24, R3 ;  /* 0x0000000300187308 */ /* 0x0004e20000002000 */
[----:B-----5:R-:W-:Y:S01]  /*0270*/  FADD R8, R8, 9.9999997473787516356e-06 ;  /* 0x3727c5ac08087421 */ /* 0x020fe20000000000 */
[C---:B0-----:R-:W-:Y:S01]  /*0280*/  FSETP.GT.AND P6, PT, R20.reuse, 8.50705917302346158658e+37, PT ;  /* 0x7e8000001400780b */ /* 0x041fe20003fc4000 */
[----:B--2---:R-:W-:Y:S01]  /*0290*/  IMAD.HI R3, R5, 0x3531dec1, RZ ;  /* 0x3531dec105037827 */ /* 0x004fe200078e02ff */
[----:B------:R-:W-:-:S04]  /*02a0*/  FSETP.GEU.AND P2, PT, R20, 1.175494350822287508e-38, PT ;  /* 0x008000001400780b */ /* 0x000fc80003f4e000 */
[----:B------:R0:W2:Y:S01]  /*02b0*/  MUFU.SQRT R22, R8 ;  /* 0x0000000800167308 */ /* 0x0000a20000002000 */
[----:B------:R-:W-:Y:S02]  /*02c0*/  SHF.R.U32.HI R4, RZ, 0x1f, R3 ;  /* 0x0000001fff047819 */ /* 0x000fe40000011603 */
[C---:B---3--:R-:W-:Y:S02]  /*02d0*/  FSETP.GT.AND P5, PT, R24.reuse, 8.50705917302346158658e+37, PT ;  /* 0x7e8000001800780b */ /* 0x048fe40003fa4000 */
[----:B-1----:R-:W-:Y:S02]  /*02e0*/  LEA.HI.SX32 R6, R3, R4, 0x15 ;  /* 0x0000000403067211 */ /* 0x002fe400078faaff */
[----:B------:R-:W-:Y:S01]  /*02f0*/  FSETP.GEU.AND P3, PT, R24, 1.175494350822287508e-38, PT ;  /* 0x008000001800780b */ /* 0x000fe20003f6e000 */
[----:B------:R-:W-:Y:S02]  /*0300*/  @P6 FMUL R20, R20, 0.25 ;  /* 0x3e80000014146820 */ /* 0x000fe40000400000 */
[----:B------:R-:W-:-:S02]  /*0310*/  IMAD R7, R6, -0x2680, R5 ;  /* 0xffffd98006077824 */ /* 0x000fc400078e0205 */
[----:B------:R-:W-:Y:S01]  /*0320*/  FADD R10, R2, 9.9999997473787516356e-06 ;  /* 0x3727c5ac020a7421 */ /* 0x000fe20000000000 */
[----:B------:R-:W-:Y:S01]  /*0330*/  @!P2 FMUL R20, R20, 16777216 ;  /* 0x4b8000001414a820 */ /* 0x000fe20000400000 */
[----:B0-----:R-:W-:Y:S01]  /*0340*/  IMAD R8, R6, 0xc80, RZ ;  /* 0x00000c8006087824 */ /* 0x001fe200078e02ff */
[----:B--2---:R-:W-:Y:S01]  /*0350*/  FSETP.GT.AND P4, PT, R22, 8.50705917302346158658e+37, PT ;  /* 0x7e8000001600780b */ /* 0x004fe20003f84000 */
[----:B------:R-:W-:Y:S02]  /*0360*/  IMAD R7, R6, 0x1a00, R7 ;  /* 0x00001a0006077824 */ /* 0x000fe400078e0207 */
[----:B------:R-:W-:Y:S01]  /*0370*/  @P5 FMUL R24, R24, 0.25 ;  /* 0x3e80000018185820 */ /* 0x000fe20000400000 */
[----:B------:R-:W-:Y:S01]  /*0380*/  IMAD.IADD R6, R5, 0x1, -R0 ;  /* 0x0000000105067824 */ /* 0x000fe200078e0a00 */
[----:B------:R-:W-:Y:S01]  /*0390*/  FSETP.GEU.AND P1, PT, R22, 1.175494350822287508e-38, PT ;  /* 0x008000001600780b */ /* 0x000fe20003f2e000 */
[----:B------:R-:W0:Y:S01]  /*03a0*/  MUFU.SQRT R0, R10 ;  /* 0x0000000a00007308 */ /* 0x000e220000002000 */
[----:B------:R-:W-:Y:S01]  /*03b0*/  @!P3 FMUL R24, R24, 16777216 ;  /* 0x4b8000001818b820 */ /* 0x000fe20000400000 */
[----:B------:R-:W-:Y:S01]  /*03c0*/  IMAD.MOV.U32 R4, RZ, RZ, 0x3e800000 ;  /* 0x3e800000ff047424 */ /* 0x000fe200078e00ff */
[----:B------:R-:W1:Y:S05]  /*03d0*/  LDC.64 R2, c[0x0][0x230] ;  /* 0x00008c00ff027b82 */ /* 0x000e6a0000000a00 */
[----:B------:R-:W2:Y:S01]  /*03e0*/  MUFU.RCP R20, R20 ;  /* 0x0000001400147308 */ /* 0x000ea20000001000 */
[----:B------:R-:W-:-:S02]  /*03f0*/  FSEL R15, R4, 1, P5 ;  /* 0x3f800000040f7808 */ /* 0x000fc40002800000 */
[----:B------:R-:W-:Y:S02]  /*0400*/  FSEL R17, R4, 1, P6 ;  /* 0x3f80000004117808 */ /* 0x000fe40003000000 */
[----:B------:R-:W-:-:S03]  /*0410*/  SHF.R.S32.HI R14, RZ, 0x1f, R8 ;  /* 0x0000001fff0e7819 */ /* 0x000fc60000011408 */
[----:B------:R-:W3:Y:S01]  /*0420*/  MUFU.RCP R24, R24 ;  /* 0x0000001800187308 */ /* 0x000ee20000001000 */
[----:B------:R-:W-:Y:S01]  /*0430*/  IADD3 R8, P5, P6, R9, R6, R8 ;  /* 0x0000000609087210 */ /* 0x000fe20007ebe008 */
[----:B------:R-:W-:Y:S01]  /*0440*/  @P4 FMUL R22, R22, 0.25 ;  /* 0x3e80000016164820 */ /* 0x000fe20000400000 */
[----:B------:R-:W-:Y:S01]  /*0450*/  FSEL R19, R4, 1, P4 ;  /* 0x3f80000004137808 */ /* 0x000fe20002000000 */
[----:B------:R-:W-:Y:S01]  /*0460*/  @!P3 FMUL R15, R15, 16777216 ;  /* 0x4b8000000f0fb820 */ /* 0x000fe20000400000 */
[----:B------:R-:W-:Y:S01]  /*0470*/  SHF.R.S32.HI R6, RZ, 0x1f, R6 ;  /* 0x0000001fff067819 */ /* 0x000fe20000011406 */
[----:B------:R-:W-:Y:S01]  /*0480*/  @!P2 FMUL R17, R17, 16777216 ;  /* 0x4b8000001111a820 */ /* 0x000fe20000400000 */
[----:B------:R-:W-:Y:S02]  /*0490*/  SHF.R.S32.HI R9, RZ, 0x1f, R9 ;  /* 0x0000001fff097819 */ /* 0x000fe40000011409 */
[----:B0-----:R-:W-:Y:S02]  /*04a0*/  FSETP.GT.AND P2, PT, R0, 8.50705917302346158658e+37, PT ;  /* 0x7e8000000000780b */ /* 0x001fe40003f44000 */
[----:B------:R-:W-:Y:S01]  /*04b0*/  ISETP.GE.AND P3, PT, R11, 0x68, PT ;  /* 0x000000680b00780c */ /* 0x000fe20003f66270 */
[----:B------:R-:W-:Y:S01]  /*04c0*/  @!P1 FMUL R22, R22, 16777216 ;  /* 0x4b80000016169820 */ /* 0x000fe20000400000 */
[----:B------:R-:W-:Y:S01]  /*04d0*/  @!P1 FMUL R19, R19, 16777216 ;  /* 0x4b80000013139820 */ /* 0x000fe20000400000 */
[----:B------:R-:W-:Y:S01]  /*04e0*/  IADD3.X R9, R9, R6, R14, P5, P6 ;  /* 0x0000000609097210 */ /* 0x000fe20002fec40e */
[----:B--2---:R-:W-:Y:S01]  /*04f0*/  FMUL R20, R20, R17 ;  /* 0x0000001114147220 */ /* 0x004fe20000400000 */
[----:B------:R-:W-:-:S02]  /*0500*/  CS2R R16, SRZ ;  /* 0x0000000000107805 */ /* 0x000fc4000001ff00 */
[----:B------:R-:W-:Y:S01]  /*0510*/  FSETP.GEU.AND P4, PT, R0, 1.175494350822287508e-38, PT ;  /* 0x008000000000780b */ /* 0x000fe20003f8e000 */
[----:B------:R-:W-:Y:S01]  /*0520*/  IMAD.MOV.U32 R6, RZ, RZ, RZ ;  /* 0x000000ffff067224 */ /* 0x000fe200078e00ff */
[----:B------:R-:W-:Y:S01]  /*0530*/  ISETP.LT.AND P1, PT, R5, 0x9a00, !P3 ;  /* 0x00009a000500780c */ /* 0x000fe20005f21270 */
[----:B---3--:R-:W-:Y:S01]  /*0540*/  FMUL R24, R24, R15 ;  /* 0x0000000f18187220 */ /* 0x008fe20000400000 */
[----:B------:R-:W-:Y:S01]  /*0550*/  CS2R R14, SRZ ;  /* 0x00000000000e7805 */ /* 0x000fe2000001ff00 */
[----:B------:R-:W2:Y:S01]  /*0560*/  @!P0 LDG.E.EL R16, desc[UR4][R12.64] ;  /* 0x000000040c108981 */ /* 0x000ea2000c2e1900 */
[----:B------:R-:W-:Y:S01]  /*0570*/  IMAD.WIDE R28, R7, 0x4, R28 ;  /* 0x00000004071c7825 */ /* 0x000fe200078e021c */
[----:B------:R-:W-:Y:S02]  /*0580*/  FSEL R4, R4, 1, P2 ;  /* 0x3f80000004047808 */ /* 0x000fe40001000000 */
[----:B------:R-:W3:Y:S01]  /*0590*/  @!P0 LDG.E.EL R17, desc[UR4][R12.64] ;  /* 0x000000040c118981 */ /* 0x000ee2000c2e1900 */
[----:B------:R-:W-:-:S03]  /*05a0*/  @P2 FMUL R0, R0, 0.25 ;  /* 0x3e80000000002820 */ /* 0x000fc60000400000 */
[----:B------:R0:W5:Y:S01]  /*05b0*/  @!P0 LDG.E.EL R6, desc[UR4][R12.64] ;  /* 0x000000040c068981 */ /* 0x000162000c2e1900 */
[C---:B------:R-:W-:Y:S01]  /*05c0*/  ISETP.GT.AND P2, PT, R11.reuse, 0x67, !P0 ;  /* 0x000000670b00780c */ /* 0x040fe20004744270 */
[----:B------:R-:W-:Y:S01]  /*05d0*/  @!P4 FMUL R0, R0, 16777216 ;  /* 0x4b8000000000c820 */ /* 0x000fe20000400000 */
[----:B------:R-:W-:Y:S01]  /*05e0*/  @!P4 FMUL R4, R4, 16777216 ;  /* 0x4b8000000404c820 */ /* 0x000fe20000400000 */
[----:B0-----:R-:W-:Y:S01]  /*05f0*/  CS2R R12, SRZ ;  /* 0x00000000000c7805 */ /* 0x001fe2000001ff00 */
[----:B-1----:R-:W-:-:S05]  /*0600*/  IMAD.WIDE R2, R11, 0x4, R2 ;  /* 0x000000040b027825 */ /* 0x002fca00078e0202 */
[----:B------:R0:W2:Y:S01]  /*0610*/  @P1 LDG.E.128 R12, desc[UR4][R28.64] ;  /* 0x000000041c0c1981 */ /* 0x0000a2000c1e1d00 */
[----:B------:R-:W-:Y:S01]  /*0620*/  CS2R R10, SRZ ;  /* 0x00000000000a7805 */ /* 0x000fe2000001ff00 */
[----:B------:R-:W1:Y:S01]  /*0630*/  MUFU.RCP R22, R22 ;  /* 0x0000001600167308 */ /* 0x000e620000001000 */
[----:B------:R-:W-:Y:S01]  /*0640*/  IMAD.MOV.U32 R7, RZ, RZ, RZ ;  /* 0x000000ffff077224 */ /* 0x000fe200078e00ff */
[----:B------:R-:W3:Y:S05]  /*0650*/  @!P0 LDG.E.EL R23, desc[UR4][R2.64] ;  /* 0x0000000402178981 */ /* 0x000eea000c2e1900 */
[----:B------:R-:W3:Y:S01]  /*0660*/  @!P0 LDG.E.EL R7, desc[UR4][R2.64] ;  /* 0x0000000402078981 */ /* 0x000ee2000c2e1900 */
[----:B0-----:R-:W-:-:S04]  /*0670*/  LEA R28, P4, R8, UR6, 0x2 ;  /* 0x00000006081c7c11 */ /* 0x001fc8000f8810ff */
[----:B------:R-:W-:Y:S02]  /*0680*/  LEA.HI.X R29, R8, UR7, R9, 0x2, P4 ;  /* 0x00000007081d7c11 */ /* 0x000fe4000a0f1409 */
[----:B------:R-:W-:Y:S01]  /*0690*/  CS2R R8, SRZ ;  /* 0x0000000000087805 */ /* 0x000fe2000001ff00 */
[----:B------:R0:W4:Y:S05]  /*06a0*/  MUFU.RCP R25, R0 ;  /* 0x0000000000197308 */ /* 0x00012a0000001000 */
[----:B------:R-:W3:Y:S01]  /*06b0*/  @P2 LDG.E.128 R8, desc[UR4][R28.64+-0x6800] ;  /* 0xff9800041c082981 */ /* 0x000ee2000c1e1d00 */
[----:B-1----:R-:W-:Y:S01]  /*06c0*/  FMUL R22, R22, R19 ;  /* 0x0000001316167220 */ /* 0x002fe20000400000 */
[----:B------:R-:W-:Y:S01]  /*06d0*/  CS2R R18, SRZ ;  /* 0x0000000000127805 */ /* 0x000fe2000001ff00 */
[----:B0-----:R-:W-:-:S05]  /*06e0*/  IMAD.MOV.U32 R0, RZ, RZ, RZ ;  /* 0x000000ffff007224 */ /* 0x001fca00078e00ff */
[----:B------:R-:W5:Y:S01]  /*06f0*/  @!P0 LDG.E.EL R18, desc[UR4][R2.64] ;  /* 0x0000000402128981 */ /* 0x000f62000c2e1900 */
[----:B----4-:R-:W-:Y:S01]  /*0700*/  FMUL R25, R25, R4 ;  /* 0x0000000419197220 */ /* 0x010fe20000400000 */
[----:B------:R-:W-:Y:S02]  /*0710*/  IMAD.MOV.U32 R4, RZ, RZ, RZ ;  /* 0x000000ffff047224 */ /* 0x000fe400078e00ff */
[----:B------:R0:W4:Y:S04]  /*0720*/  @!P0 LDG.E.EL R19, desc[UR4][R2.64] ;  /* 0x0000000402138981 */ /* 0x000128000c2e1900 */
[----:B------:R-:W4:Y:S04]  /*0730*/  @!P0 LDG.E.EL R0, desc[UR4][R26.64] ;  /* 0x000000041a008981 */ /* 0x000f28000c2e1900 */
[----:B------:R-:W4:Y:S01]  /*0740*/  @!P0 LDG.E.EL R4, desc[UR4][R26.64] ;  /* 0x000000041a048981 */ /* 0x000f22000c2e1900 */
[----:B0-----:R-:W-:-:S06]  /*0750*/  CS2R R2, SRZ ;  /* 0x0000000000027805 */ /* 0x001fcc000001ff00 */
[----:B------:R-:W4:Y:S04]  /*0760*/  @!P0 LDG.E.EL R3, desc[UR4][R26.64] ;  /* 0x000000041a038981 */ /* 0x000f28000c2e1900 */
[----:B------:R0:W4:Y:S02]  /*0770*/  @!P0 LDG.E.EL R2, desc[UR4][R26.64] ;  /* 0x000000041a028981 */ /* 0x000124000c2e1900 */
[----:B0-----:R-:W0:Y:S02]  /*0780*/  LDC.64 R26, c[0x0][0x248] ;  /* 0x00009200ff1a7b82 */ /* 0x001e240000000a00 */
[----:B0-----:R-:W-:Y:S01]  /*0790*/  IMAD.WIDE R26, R5, 0x4, R26 ;  /* 0x00000004051a7825 */ /* 0x001fe200078e021a */
[----:B--2---:R-:W-:Y:S02]  /*07a0*/  SEL R12, R12, RZ, P1 ;  /* 0x000000ff0c0c7207 */ /* 0x004fe40000800000 */
[----:B------:R-:W-:-:S02]  /*07b0*/  SEL R13, R13, RZ, P1 ;  /* 0x000000ff0d0d7207 */ /* 0x000fc40000800000 */
[----:B------:R-:W-:Y:S02]  /*07c0*/  SEL R15, R15, RZ, P1 ;  /* 0x000000ff0f0f7207 */ /* 0x000fe40000800000 */
[----:B------:R-:W-:Y:S02]  /*07d0*/  SEL R14, R14, RZ, P1 ;  /* 0x000000ff0e0e7207 */ /* 0x000fe40000800000 */
[----:B---3--:R-:W-:Y:S02]  /*07e0*/  @P3 SEL R12, R8, RZ, P2 ;  /* 0x000000ff080c3207 */ /* 0x008fe40001000000 */
[----:B------:R-:W-:Y:S02]  /*07f0*/  @P3 SEL R13, R9, RZ, P2 ;  /* 0x000000ff090d3207 */ /* 0x000fe40001000000 */
[----:B------:R-:W0:Y:S01]  /*0800*/  LDC.64 R8, c[0x0][0x240] ;  /* 0x00009000ff087b82 */ /* 0x000e220000000a00 */
[----:B------:R-:W-:Y:S02]  /*0810*/  @P3 SEL R15, R11, RZ, P2 ;  /* 0x000000ff0b0f3207 */ /* 0x000fe40001000000 */
[----:B------:R-:W-:Y:S01]  /*0820*/  @P3 SEL R14, R10, RZ, P2 ;  /* 0x000000ff0a0e3207 */ /* 0x000fe20001000000 */
[----:B------:R-:W-:Y:S01]  /*0830*/  FADD R21, R12, -R21 ;  /* 0x800000150c157221 */ /* 0x000fe20000000000 */
[----:B------:R-:W-:Y:S01]  /*0840*/  FADD R11, R13, -R16 ;  /* 0x800000100d0b7221 */ /* 0x000fe20000000000 */
[----:B-----5:R-:W-:-:S02]  /*0850*/  FADD R6, R15, -R6 ;  /* 0x800000060f067221 */ /* 0x020fc40000000000 */
[----:B------:R-:W-:Y:S01]  /*0860*/  FADD R17, R14, -R17 ;  /* 0x800000110e117221 */ /* 0x000fe20000000000 */
[----:B------:R-:W-:Y:S01]  /*0870*/  FMUL R24, R24, R21 ;  /* 0x0000001518187220 */ /* 0x000fe20000400000 */
[----:B------:R-:W-:Y:S01]  /*0880*/  FMUL R25, R25, R6 ;  /* 0x0000000619197220 */ /* 0x000fe20000400000 */
[----:B------:R-:W-:Y:S01]  /*0890*/  FMUL R11, R20, R11 ;  /* 0x0000000b140b7220 */ /* 0x000fe20000400000 */
[----:B------:R-:W-:Y:S02]  /*08a0*/  FMUL R17, R22, R17 ;  /* 0x0000001116117220 */ /* 0x000fe40000400000 */
[----:B----4-:R-:W-:Y:S02]  /*08b0*/  FFMA R4, R25, R23, R4 ;  /* 0x0000001719047223 */ /* 0x010fe40000000004 */
[----:B------:R-:W-:Y:S01]  /*08c0*/  FFMA R0, R17, R19, R0 ;  /* 0x0000001311007223 */ /* 0x000fe20000000000 */
[----:B------:R-:W-:Y:S01]  /*08d0*/  FFMA R3, R24, R18, R3 ;  /* 0x0000001218037223 */ /* 0x000fe20000000003 */
[----:B0-----:R-:W-:-:S04]  /*08e0*/  IMAD.WIDE R8, R5, 0x4, R8 ;  /* 0x0000000405087825 */ /* 0x001fc800078e0208 */
[----:B------:R-:W-:Y:S01]  /*08f0*/  FFMA R2, R11, R7, R2 ;  /* 0x000000070b027223 */ /* 0x000fe20000000002 */
[----:B------:R-:W-:Y:S01]  /*0900*/  FSETP.GEU.AND P1, PT, R4, RZ, PT ;  /* 0x000000ff0400720b */ /* 0x000fe20003f2e000 */
[----:B------:R0:W-:Y:S01]  /*0910*/  @!P0 STG.E.128 desc[UR4][R8.64], R12 ;  /* 0x0000000c08008986 */ /* 0x0001e2000c101d04 */
[----:B------:R-:W-:Y:S02]  /*0920*/  FSETP.GEU.AND P2, PT, R0, RZ, PT ;  /* 0x000000ff0000720b */ /* 0x000fe40003f4e000 */
[----:B------:R-:W-:Y:S02]  /*0930*/  FSETP.GEU.AND P3, PT, R2, RZ, PT ;  /* 0x000000ff0200720b */ /* 0x000fe40003f6e000 */
[----:B------:R-:W-:Y:S02]  /*0940*/  FSETP.GEU.AND P4, PT, R3, RZ, PT ;  /* 0x000000ff0300720b */ /* 0x000fe40003f8e000 */
[----:B------:R-:W-:Y:S02]  /*0950*/  SEL R7, R4, RZ, P1 ;  /* 0x000000ff04077207 */ /* 0x000fe40000800000 */
[----:B------:R-:W-:-:S02]  /*0960*/  SEL R6, R0, RZ, P2 ;  /* 0x000000ff00067207 */ /* 0x000fc40001000000 */
[----:B------:R-:W-:Y:S02]  /*0970*/  SEL R5, R2, RZ, P3 ;  /* 0x000000ff02057207 */ /* 0x000fe40001800000 */
[----:B------:R-:W-:Y:S01]  /*0980*/  SEL R4, R3, RZ, P4 ;  /* 0x000000ff03047207 */ /* 0x000fe20002000000 */
[----:B0-----:R-:W-:Y:S06]  /*0990*/  @P0 EXIT ;  /* 0x000000000000094d */ /* 0x001fec0003800000 */
[----:B------:R-:W-:Y:S01]  /*09a0*/  STG.E.128 desc[UR4][R26.64], R4 ;  /* 0x000000041a007986 */ /* 0x000fe2000c101d04 */
[----:B------:R-:W-:Y:S05]  /*09b0*/  EXIT ;  /* 0x000000000000794d */ /* 0x000fea0003800000 */
.L_x_0:
[----:B------:R-:W-:-:S00]  /*09c0*/  BRA `(.L_x_0) ;  /* 0xfffffffc00fc7947 */ /* 0x000fc0000383ffff */
[----:B------:R-:W-:-:S00]  /*09d0*/  NOP ;  /* 0x0000000000007918 */ /* 0x000fc00000000000 */
        /* <DEDUP_REMOVED lines=10> */
.L_x_1:


//--------------------- .nv.global.init           --------------------------
	.section	.nv.global.init,"aw",@progbits
.nv.global.init:
	.type		_$_str,@object
	.size		_$_str,(_$_str_$_2 - _$_str)
_$_str:
        /*0000*/ 	.byte	0x5f, 0x5f, 0x43, 0x55, 0x44, 0x41, 0x5f, 0x46, 0x54, 0x5a, 0x00
	.type		_$_str_$_2,@object
	.size		_$_str_$_2,(.L_1 - _$_str_$_2)
_$_str_$_2:
        /*000b*/ 	.byte	0x5f, 0x5f, 0x43, 0x55, 0x44, 0x41, 0x5f, 0x50, 0x52, 0x45, 0x43, 0x5f, 0x53, 0x51, 0x52, 0x54
        /*001b*/ 	.byte	0x00
.L_1:


//--------------------- .nv.constant0.triton_poi_fused__native_batch_norm_legit_no_training_cat_relu_4 --------------------------
	.section	.nv.constant0.triton_poi_fused__native_batch_norm_legit_no_training_cat_relu_4,"a",@progbits
	.sectionflags	@""
	.align	4
.nv.constant0.triton_poi_fused__native_batch_norm_legit_no_training_cat_relu_4:
	.zero		596
